//
// Generated by NVIDIA NVVM Compiler
//
// Compiler Build ID: CL-36424714
// Cuda compilation tools, release 13.0, V13.0.88
// Based on NVVM 20.0.0
//

.version 9.0
.target sm_100
.address_size 64

	// .globl	_Z6vecaddPKfS0_Pfl

.visible .entry _Z6vecaddPKfS0_Pfl(
	.param .u64 .ptr .align 1 _Z6vecaddPKfS0_Pfl_param_0,
	.param .u64 .ptr .align 1 _Z6vecaddPKfS0_Pfl_param_1,
	.param .u64 .ptr .align 1 _Z6vecaddPKfS0_Pfl_param_2,
	.param .u64 _Z6vecaddPKfS0_Pfl_param_3
)
{
	.reg .pred 	%p<2>;
	.reg .b32 	%r<5>;
	.reg .b32 	%f<4>;
	.reg .b64 	%rd<13>;

	ld.param.u64 	%rd2, [_Z6vecaddPKfS0_Pfl_param_0];
	ld.param.u64 	%rd3, [_Z6vecaddPKfS0_Pfl_param_1];
	ld.param.u64 	%rd4, [_Z6vecaddPKfS0_Pfl_param_2];
	ld.param.u64 	%rd5, [_Z6vecaddPKfS0_Pfl_param_3];
	mov.u32 	%r1, %ntid.x;
	mov.u32 	%r2, %ctaid.x;
	mov.u32 	%r3, %tid.x;
	mad.lo.s32 	%r4, %r1, %r2, %r3;
	cvt.u64.u32 	%rd1, %r4;
	setp.le.s64 	%p1, %rd5, %rd1;
	@%p1 bra 	$L__BB0_2;
	cvta.to.global.u64 	%rd6, %rd2;
	cvta.to.global.u64 	%rd7, %rd3;
	cvta.to.global.u64 	%rd8, %rd4;
	shl.b64 	%rd9, %rd1, 2;
	add.s64 	%rd10, %rd6, %rd9;
	ld.global.f32 	%f1, [%rd10];
	add.s64 	%rd11, %rd7, %rd9;
	ld.global.f32 	%f2, [%rd11];
	add.f32 	%f3, %f1, %f2;
	add.s64 	%rd12, %rd8, %rd9;
	st.global.f32 	[%rd12], %f3;
$L__BB0_2:
	ret;

}


// ===== COMPILED SASS (sm_100) =====

	.target	sm_100

	.elftype	@"ET_EXEC"


//--------------------- .note.nv.tkinfo           --------------------------
	.section	.note.nv.tkinfo,"",@"SHT_NOTE"
	.sectionflags	@"SHF_NOTE_NV_TKINFO"
	.tkinfo
        /*0018*/ 	.word	0x00000002
        /*0030*/ 	.string	""
        /*0030*/ 	.string	"ptxas"
        /*0030*/ 	.string	"Cuda compilation tools, release 13.0, V13.0.88"
        /*0030*/ 	.string	"Build cuda_13.0.r13.0/compiler.36424714_0"
        /*0030*/ 	.string	"-arch sm_100 -m 64 "



//--------------------- .note.nv.cuinfo           --------------------------
	.section	.note.nv.cuinfo,"",@"SHT_NOTE"
	.sectionflags	@"SHF_NOTE_NV_CUINFO"
        /*0018*/ 	.short	0x0002
        /*001a*/ 	.short	0x0064
        /*001c*/ 	.short	0x0082
	.zero		2


//--------------------- .nv.info                  --------------------------
	.section	.nv.info,"",@"SHT_CUDA_INFO"
	.align	4


	//----- nvinfo : EIATTR_REGCOUNT
	.align		4
        /*0000*/ 	.byte	0x04, 0x2f
        /*0002*/ 	.short	(.L_1 - .L_0)
	.align		4
.L_0:
        /*0004*/ 	.word	index@(_Z6vecaddPKfS0_Pfl)
        /*0008*/ 	.word	0x0000000c


	//----- nvinfo : EIATTR_FRAME_SIZE
	.align		4
.L_1:
        /*000c*/ 	.byte	0x04, 0x11
        /*000e*/ 	.short	(.L_3 - .L_2)
	.align		4
.L_2:
        /*0010*/ 	.word	index@(_Z6vecaddPKfS0_Pfl)
        /*0014*/ 	.word	0x00000000


	//----- nvinfo : EIATTR_MIN_STACK_SIZE
	.align		4
.L_3:
        /*0018*/ 	.byte	0x04, 0x12
        /*001a*/ 	.short	(.L_5 - .L_4)
	.align		4
.L_4:
        /*001c*/ 	.word	index@(_Z6vecaddPKfS0_Pfl)
        /*0020*/ 	.word	0x00000000
.L_5:


//--------------------- .nv.compat                --------------------------
	.section	.nv.compat,"",@"SHT_CUDA_COMPAT_INFO"
	.align	4
        /*0000*/ 	.byte	0x02, 0x09, 0x00, 0x00, 0x02, 0x02, 0x01, 0x00, 0x02, 0x05, 0x05, 0x00, 0x03, 0x07, 0x01, 0x01
        /*0010*/ 	.byte	0x02, 0x03, 0x00, 0x00, 0x02, 0x06, 0x01, 0x00, 0x04, 0x0b, 0x08, 0x00, 0x09, 0x00, 0x00, 0x00
        /*0020*/ 	.byte	0x00, 0x00, 0x00, 0x00


//--------------------- .nv.info._Z6vecaddPKfS0_Pfl --------------------------
	.section	.nv.info._Z6vecaddPKfS0_Pfl,"",@"SHT_CUDA_INFO"
	.sectionflags	@""
	.align	4


	//----- nvinfo : EIATTR_CUDA_API_VERSION
	.align		4
        /*0000*/ 	.byte	0x04, 0x37
        /*0002*/ 	.short	(.L_7 - .L_6)
.L_6:
        /*0004*/ 	.word	0x00000082


	//----- nvinfo : EIATTR_KPARAM_INFO
	.align		4
.L_7:
        /*0008*/ 	.byte	0x04, 0x17
        /*000a*/ 	.short	(.L_9 - .L_8)
.L_8:
        /*000c*/ 	.word	0x00000000
        /*0010*/ 	.short	0x0003
        /*0012*/ 	.short	0x0018
        /*0014*/ 	.byte	0x00, 0xf0, 0x21, 0x00


	//----- nvinfo : EIATTR_KPARAM_INFO
	.align		4
.L_9:
        /*0018*/ 	.byte	0x04, 0x17
        /*001a*/ 	.short	(.L_11 - .L_10)
.L_10:
        /*001c*/ 	.word	0x00000000
        /*0020*/ 	.short	0x0002
        /*0022*/ 	.short	0x0010
        /*0024*/ 	.byte	0x00, 0xf5, 0x21, 0x00


	//----- nvinfo : EIATTR_KPARAM_INFO
	.align		4
.L_11:
        /*0028*/ 	.byte	0x04, 0x17
        /*002a*/ 	.short	(.L_13 - .L_12)
.L_12:
        /*002c*/ 	.word	0x00000000
        /*0030*/ 	.short	0x0001
        /*0032*/ 	.short	0x0008
        /*0034*/ 	.byte	0x00, 0xf5, 0x21, 0x00


	//----- nvinfo : EIATTR_KPARAM_INFO
	.align		4
.L_13:
        /*0038*/ 	.byte	0x04, 0x17
        /*003a*/ 	.short	(.L_15 - .L_14)
.L_14:
        /*003c*/ 	.word	0x00000000
        /*0040*/ 	.short	0x0000
        /*0042*/ 	.short	0x0000
        /*0044*/ 	.byte	0x00, 0xf5, 0x21, 0x00


	//----- nvinfo : EIATTR_SPARSE_MMA_MASK
	.align		4
.L_15:
        /*0048*/ 	.byte	0x03, 0x50
        /*004a*/ 	.short	0x0000


	//----- nvinfo : EIATTR_MAXREG_COUNT
	.align		4
        /*004c*/ 	.byte	0x03, 0x1b
        /*004e*/ 	.short	0x00ff


	//----- nvinfo : EIATTR_MERCURY_ISA_VERSION
	.align		4
        /*0050*/ 	.byte	0x03, 0x5f
        /*0052*/ 	.short	0x0101


	//----- nvinfo : EIATTR_VRC_CTA_INIT_COUNT
	.align		4
        /*0054*/ 	.byte	0x02, 0x4a
	.zero		1
	.zero		1


	//----- nvinfo : EIATTR_EXIT_INSTR_OFFSETS
	.align		4
        /*0058*/ 	.byte	0x04, 0x1c
        /*005a*/ 	.short	(.L_17 - .L_16)


	//   ....[0]....
.L_16:
        /*005c*/ 	.word	0x00000080


	//   ....[1]....
        /*0060*/ 	.word	0x00000180


	//----- nvinfo : EIATTR_CBANK_PARAM_SIZE
	.align		4
.L_17:
        /*0064*/ 	.byte	0x03, 0x19
        /*0066*/ 	.short	0x0020


	//----- nvinfo : EIATTR_PARAM_CBANK
	.align		4
        /*0068*/ 	.byte	0x04, 0x0a
        /*006a*/ 	.short	(.L_19 - .L_18)
	.align		4
.L_18:
        /*006c*/ 	.word	index@(.nv.constant0._Z6vecaddPKfS0_Pfl)
        /*0070*/ 	.short	0x0380
        /*0072*/ 	.short	0x0020


	//----- nvinfo : EIATTR_SW_WAR
	.align		4
.L_19:
        /*0074*/ 	.byte	0x04, 0x36
        /*0076*/ 	.short	(.L_21 - .L_20)
.L_20:
        /*0078*/ 	.word	0x00000008
.L_21:


//--------------------- .nv.callgraph             --------------------------
	.section	.nv.callgraph,"",@"SHT_CUDA_CALLGRAPH"
	.align	4
	.sectionentsize	8
	.align		4
        /*0000*/ 	.word	0x00000000
	.align		4
        /*0004*/ 	.word	0xffffffff
	.align		4
        /*0008*/ 	.word	0x00000000
	.align		4
        /*000c*/ 	.word	0xfffffffe
	.align		4
        /*0010*/ 	.word	0x00000000
	.align		4
        /*0014*/ 	.word	0xfffffffd
	.align		4
        /*0018*/ 	.word	0x00000000
	.align		4
        /*001c*/ 	.word	0xfffffffc


//--------------------- .text._Z6vecaddPKfS0_Pfl  --------------------------
	.section	.text._Z6vecaddPKfS0_Pfl,"ax",@progbits
	.align	128
        .global         _Z6vecaddPKfS0_Pfl
        .type           _Z6vecaddPKfS0_Pfl,@function
        .size           _Z6vecaddPKfS0_Pfl,(.L_x_1 - _Z6vecaddPKfS0_Pfl)
        .other          _Z6vecaddPKfS0_Pfl,@"STO_CUDA_ENTRY STV_DEFAULT"
_Z6vecaddPKfS0_Pfl:
.text._Z6vecaddPKfS0_Pfl:
[----:B------:R-:W-:Y:S01]  /*0000*/  LDC R1, c[0x0][0x37c] ;  /* 0x0000df00ff017b82 */ /* 0x000fe20000000800 */
[----:B------:R-:W0:Y:S01]  /*0010*/  S2R R0, SR_CTAID.X ;  /* 0x0000000000007919 */ /* 0x000e220000002500 */
[----:B------:R-:W0:Y:S01]  /*0020*/  LDCU UR4, c[0x0][0x360] ;  /* 0x00006c00ff0477ac */ /* 0x000e220008000800 */
[----:B------:R-:W0:Y:S01]  /*0030*/  S2R R3, SR_TID.X ;  /* 0x0000000000037919 */ /* 0x000e220000002100 */
[----:B------:R-:W1:Y:S01]  /*0040*/  LDCU.64 UR6, c[0x0][0x398] ;  /* 0x00007300ff0677ac */ /* 0x000e620008000a00 */
[----:B0-----:R-:W-:-:S05]  /*0050*/  IMAD R0, R0, UR4, R3 ;  /* 0x0000000400007c24 */ /* 0x001fca000f8e0203 */
[----:B-1----:R-:W-:-:S04]  /*0060*/  ISETP.GE.U32.AND P0, PT, R0, UR6, PT ;  /* 0x0000000600007c0c */ /* 0x002fc8000bf06070 */
[----:B------:R-:W-:-:S13]  /*0070*/  ISETP.GE.AND.EX P0, PT, RZ, UR7, PT, P0 ;  /* 0x00000007ff007c0c */ /* 0x000fda000bf06300 */
[----:B------:R-:W-:Y:S05]  /*0080*/  @P0 EXIT ;  /* 0x000000000000094d */ /* 0x000fea0003800000 */
[----:B------:R-:W0:Y:S01]  /*0090*/  LDCU.128 UR8, c[0x0][0x380] ;  /* 0x00007000ff0877ac */ /* 0x000e220008000c00 */
[----:B------:R-:W-:Y:S01]  /*00a0*/  IMAD.SHL.U32 R6, R0, 0x4, RZ ;  /* 0x0000000400067824 */ /* 0x000fe200078e00ff */
[----:B------:R-:W-:Y:S01]  /*00b0*/  SHF.R.U32.HI R0, RZ, 0x1e, R0 ;  /* 0x0000001eff007819 */ /* 0x000fe20000011600 */
[----:B------:R-:W1:Y:S01]  /*00c0*/  LDCU.64 UR4, c[0x0][0x358] ;  /* 0x00006b00ff0477ac */ /* 0x000e620008000a00 */
[----:B------:R-:W2:Y:S02]  /*00d0*/  LDCU.64 UR6, c[0x0][0x390] ;  /* 0x00007200ff0677ac */ /* 0x000ea40008000a00 */
[C---:B0-----:R-:W-:Y:S02]  /*00e0*/  IADD3 R4, P1, PT, R6.reuse, UR10, RZ ;  /* 0x0000000a06047c10 */ /* 0x041fe4000ff3e0ff */
[----:B------:R-:W-:Y:S02]  /*00f0*/  IADD3 R2, P0, PT, R6, UR8, RZ ;  /* 0x0000000806027c10 */ /* 0x000fe4000ff1e0ff */
[----:B------:R-:W-:-:S02]  /*0100*/  IADD3.X R5, PT, PT, R0, UR11, RZ, P1, !PT ;  /* 0x0000000b00057c10 */ /* 0x000fc40008ffe4ff */
[----:B------:R-:W-:-:S04]  /*0110*/  IADD3.X R3, PT, PT, R0, UR9, RZ, P0, !PT ;  /* 0x0000000900037c10 */ /* 0x000fc800087fe4ff */
[----:B-1----:R-:W3:Y:S04]  /*0120*/  LDG.E R5, desc[UR4][R4.64] ;  /* 0x0000000404057981 */ /* 0x002ee8000c1e1900 */
[----:B------:R-:W3:Y:S01]  /*0130*/  LDG.E R2, desc[UR4][R2.64] ;  /* 0x0000000402027981 */ /* 0x000ee2000c1e1900 */
[----:B--2---:R-:W-:-:S04]  /*0140*/  IADD3 R6, P0, PT, R6, UR6, RZ ;  /* 0x0000000606067c10 */ /* 0x004fc8000ff1e0ff */
[----:B------:R-:W-:Y:S01]  /*0150*/  IADD3.X R7, PT, PT, R0, UR7, RZ, P0, !PT ;  /* 0x0000000700077c10 */ /* 0x000fe200087fe4ff */
[----:B---3--:R-:W-:-:S05]  /*0160*/  FADD R9, R2, R5 ;  /* 0x0000000502097221 */ /* 0x008fca0000000000 */
[----:B------:R-:W-:Y:S01]  /*0170*/  STG.E desc[UR4][R6.64], R9 ;  /* 0x0000000906007986 */ /* 0x000fe2000c101904 */
[----:B------:R-:W-:Y:S05]  /*0180*/  EXIT ;  /* 0x000000000000794d */ /* 0x000fea0003800000 */
.L_x_0:
[----:B------:R-:W-:-:S00]  /*0190*/  BRA `(.L_x_0) ;  /* 0xfffffffc00fc7947 */ /* 0x000fc0000383ffff */
[----:B------:R-:W-:-:S00]  /*01a0*/  NOP ;  /* 0x0000000000007918 */ /* 0x000fc00000000000 */
        /* <DEDUP_REMOVED lines=13> */
.L_x_1:


//--------------------- .nv.shared.reserved.0     --------------------------
	.section	.nv.shared.reserved.0,"aw",@nobits
	.weak		__nv_reservedSMEM_offset_0_alias
	.size		__nv_reservedSMEM_offset_0_alias, 0, 64
	.other		__nv_reservedSMEM_offset_0_alias,@"STO_CUDA_RESERVED_SHARED STV_DEFAULT"
__nv_reservedSMEM_offset_0_alias:
	.zero		0
	.zero		64


//--------------------- .nv.constant0._Z6vecaddPKfS0_Pfl --------------------------
	.section	.nv.constant0._Z6vecaddPKfS0_Pfl,"a",@progbits
	.sectionflags	@""
	.align	4
.nv.constant0._Z6vecaddPKfS0_Pfl:
	.zero		928


//--------------------- SYMBOLS --------------------------

	.type		.nv.reservedSmem.offset0,@object
	.size		.nv.reservedSmem.offset0,0x4
